//
// Generated by NVIDIA NVVM Compiler
//
// Compiler Build ID: CL-36424714
// Cuda compilation tools, release 13.0, V13.0.88
// Based on NVVM 20.0.0
//

.version 9.0
.target sm_100
.address_size 64

	// .globl	_Z6KernelP6uchar4jji
.const .align 8 .b8 _classAvgs[768];

.visible .entry _Z6KernelP6uchar4jji(
	.param .u64 .ptr .align 1 _Z6KernelP6uchar4jji_param_0,
	.param .u32 _Z6KernelP6uchar4jji_param_1,
	.param .u32 _Z6KernelP6uchar4jji_param_2,
	.param .u32 _Z6KernelP6uchar4jji_param_3
)
{
	.reg .pred 	%p<21>;
	.reg .b16 	%rs<8>;
	.reg .b32 	%r<74>;
	.reg .b64 	%rd<18>;
	.reg .b64 	%fd<81>;

	ld.param.u64 	%rd5, [_Z6KernelP6uchar4jji_param_0];
	ld.param.u32 	%r32, [_Z6KernelP6uchar4jji_param_1];
	ld.param.u32 	%r33, [_Z6KernelP6uchar4jji_param_2];
	ld.param.u32 	%r34, [_Z6KernelP6uchar4jji_param_3];
	cvta.to.global.u64 	%rd1, %rd5;
	mov.u32 	%r35, %ntid.x;
	mov.u32 	%r36, %ctaid.x;
	mov.u32 	%r37, %tid.x;
	mad.lo.s32 	%r1, %r35, %r36, %r37;
	mov.u32 	%r38, %ntid.y;
	mov.u32 	%r39, %ctaid.y;
	mov.u32 	%r40, %tid.y;
	mad.lo.s32 	%r61, %r38, %r39, %r40;
	mov.u32 	%r41, %nctaid.x;
	mul.lo.s32 	%r3, %r35, %r41;
	mov.u32 	%r42, %nctaid.y;
	mul.lo.s32 	%r4, %r38, %r42;
	setp.ge.u32 	%p1, %r61, %r33;
	@%p1 bra 	$L__BB0_19;
	setp.gt.s32 	%p2, %r34, 0;
	@%p2 bra 	$L__BB0_2;
	bra.uni 	$L__BB0_15;
$L__BB0_2:
	and.b32  	%r5, %r34, 3;
	and.b32  	%r6, %r34, 2147483644;
	and.b32  	%r7, %r34, 1;
	mov.u64 	%rd15, _classAvgs;
	add.s64 	%rd9, %rd15, 48;
$L__BB0_3:
	setp.lt.u32 	%p6, %r1, %r32;
	@%p6 bra 	$L__BB0_5;
$L__BB0_4:
	add.s32 	%r61, %r61, %r4;
	setp.lt.u32 	%p20, %r61, %r33;
	@%p20 bra 	$L__BB0_3;
	bra.uni 	$L__BB0_19;
$L__BB0_5:
	mul.lo.s32 	%r10, %r61, %r32;
	mov.u32 	%r62, %r1;
$L__BB0_6:
	setp.lt.u32 	%p7, %r34, 4;
	add.s32 	%r46, %r62, %r10;
	mul.wide.u32 	%rd8, %r46, 4;
	add.s64 	%rd2, %rd1, %rd8;
	.pragma "used_bytes_mask 7";
	ld.global.u32 	%r47, [%rd2];
	bfe.u32 	%r48, %r47, 0, 8;
	cvt.u16.u32 	%rs2, %r48;
	and.b16  	%rs3, %rs2, 255;
	bfe.u32 	%r49, %r47, 8, 8;
	cvt.u16.u32 	%rs4, %r49;
	and.b16  	%rs5, %rs4, 255;
	bfe.u32 	%r50, %r47, 16, 8;
	cvt.u16.u32 	%rs6, %r50;
	and.b16  	%rs7, %rs6, 255;
	cvt.rn.f64.u16 	%fd1, %rs3;
	cvt.rn.f64.u16 	%fd2, %rs5;
	cvt.rn.f64.u16 	%fd3, %rs7;
	mov.f64 	%fd79, 0d426F613EC09FE000;
	mov.b32 	%r65, 0;
	mov.u32 	%r70, %r65;
	@%p7 bra 	$L__BB0_9;
	mov.f64 	%fd79, 0d426F613EC09FE000;
	mov.b32 	%r65, 0;
	mov.u64 	%rd17, %rd9;
	mov.u32 	%r64, %r65;
$L__BB0_8:
	.pragma "nounroll";
	ld.const.f64 	%fd11, [%rd17+-48];
	sub.f64 	%fd12, %fd1, %fd11;
	ld.const.f64 	%fd13, [%rd17+-40];
	sub.f64 	%fd14, %fd2, %fd13;
	mul.f64 	%fd15, %fd14, %fd14;
	fma.rn.f64 	%fd16, %fd12, %fd12, %fd15;
	ld.const.f64 	%fd17, [%rd17+-32];
	sub.f64 	%fd18, %fd3, %fd17;
	fma.rn.f64 	%fd19, %fd18, %fd18, %fd16;
	setp.lt.f64 	%p8, %fd19, %fd79;
	selp.f64 	%fd20, %fd19, %fd79, %p8;
	selp.b32 	%r52, %r64, %r65, %p8;
	ld.const.f64 	%fd21, [%rd17+-24];
	sub.f64 	%fd22, %fd1, %fd21;
	ld.const.f64 	%fd23, [%rd17+-16];
	sub.f64 	%fd24, %fd2, %fd23;
	mul.f64 	%fd25, %fd24, %fd24;
	fma.rn.f64 	%fd26, %fd22, %fd22, %fd25;
	ld.const.f64 	%fd27, [%rd17+-8];
	sub.f64 	%fd28, %fd3, %fd27;
	fma.rn.f64 	%fd29, %fd28, %fd28, %fd26;
	setp.lt.f64 	%p9, %fd29, %fd20;
	selp.f64 	%fd30, %fd29, %fd20, %p9;
	add.s32 	%r53, %r64, 1;
	selp.b32 	%r54, %r53, %r52, %p9;
	ld.const.f64 	%fd31, [%rd17];
	sub.f64 	%fd32, %fd1, %fd31;
	ld.const.f64 	%fd33, [%rd17+8];
	sub.f64 	%fd34, %fd2, %fd33;
	mul.f64 	%fd35, %fd34, %fd34;
	fma.rn.f64 	%fd36, %fd32, %fd32, %fd35;
	ld.const.f64 	%fd37, [%rd17+16];
	sub.f64 	%fd38, %fd3, %fd37;
	fma.rn.f64 	%fd39, %fd38, %fd38, %fd36;
	setp.lt.f64 	%p10, %fd39, %fd30;
	selp.f64 	%fd40, %fd39, %fd30, %p10;
	add.s32 	%r55, %r64, 2;
	selp.b32 	%r56, %r55, %r54, %p10;
	ld.const.f64 	%fd41, [%rd17+24];
	sub.f64 	%fd42, %fd1, %fd41;
	ld.const.f64 	%fd43, [%rd17+32];
	sub.f64 	%fd44, %fd2, %fd43;
	mul.f64 	%fd45, %fd44, %fd44;
	fma.rn.f64 	%fd46, %fd42, %fd42, %fd45;
	ld.const.f64 	%fd47, [%rd17+40];
	sub.f64 	%fd48, %fd3, %fd47;
	fma.rn.f64 	%fd49, %fd48, %fd48, %fd46;
	setp.lt.f64 	%p11, %fd49, %fd40;
	selp.f64 	%fd79, %fd49, %fd40, %p11;
	add.s32 	%r57, %r64, 3;
	selp.b32 	%r65, %r57, %r56, %p11;
	add.s64 	%rd17, %rd17, 96;
	add.s32 	%r64, %r64, 4;
	setp.ne.s32 	%p12, %r64, %r6;
	mov.u32 	%r70, %r6;
	@%p12 bra 	$L__BB0_8;
$L__BB0_9:
	setp.eq.s32 	%p13, %r5, 0;
	@%p13 bra 	$L__BB0_14;
	setp.eq.s32 	%p14, %r5, 1;
	@%p14 bra 	$L__BB0_12;
	mul.wide.u32 	%rd11, %r70, 24;
	add.s64 	%rd13, %rd15, %rd11;
	ld.const.f64 	%fd50, [%rd13];
	sub.f64 	%fd51, %fd1, %fd50;
	ld.const.f64 	%fd52, [%rd13+8];
	sub.f64 	%fd53, %fd2, %fd52;
	mul.f64 	%fd54, %fd53, %fd53;
	fma.rn.f64 	%fd55, %fd51, %fd51, %fd54;
	ld.const.f64 	%fd56, [%rd13+16];
	sub.f64 	%fd57, %fd3, %fd56;
	fma.rn.f64 	%fd58, %fd57, %fd57, %fd55;
	setp.lt.f64 	%p15, %fd58, %fd79;
	selp.f64 	%fd59, %fd58, %fd79, %p15;
	selp.b32 	%r59, %r70, %r65, %p15;
	add.s32 	%r60, %r70, 1;
	ld.const.f64 	%fd60, [%rd13+24];
	sub.f64 	%fd61, %fd1, %fd60;
	ld.const.f64 	%fd62, [%rd13+32];
	sub.f64 	%fd63, %fd2, %fd62;
	mul.f64 	%fd64, %fd63, %fd63;
	fma.rn.f64 	%fd65, %fd61, %fd61, %fd64;
	ld.const.f64 	%fd66, [%rd13+40];
	sub.f64 	%fd67, %fd3, %fd66;
	fma.rn.f64 	%fd68, %fd67, %fd67, %fd65;
	setp.lt.f64 	%p16, %fd68, %fd59;
	selp.f64 	%fd79, %fd68, %fd59, %p16;
	selp.b32 	%r65, %r60, %r59, %p16;
	add.s32 	%r70, %r70, 2;
$L__BB0_12:
	setp.eq.s32 	%p17, %r7, 0;
	@%p17 bra 	$L__BB0_14;
	mul.wide.u32 	%rd14, %r70, 24;
	add.s64 	%rd16, %rd15, %rd14;
	ld.const.f64 	%fd69, [%rd16];
	sub.f64 	%fd70, %fd1, %fd69;
	ld.const.f64 	%fd71, [%rd16+8];
	sub.f64 	%fd72, %fd2, %fd71;
	mul.f64 	%fd73, %fd72, %fd72;
	fma.rn.f64 	%fd74, %fd70, %fd70, %fd73;
	ld.const.f64 	%fd75, [%rd16+16];
	sub.f64 	%fd76, %fd3, %fd75;
	fma.rn.f64 	%fd77, %fd76, %fd76, %fd74;
	setp.lt.f64 	%p18, %fd77, %fd79;
	selp.b32 	%r65, %r70, %r65, %p18;
$L__BB0_14:
	st.global.u8 	[%rd2+3], %r65;
	add.s32 	%r62, %r62, %r3;
	setp.lt.u32 	%p19, %r62, %r32;
	@%p19 bra 	$L__BB0_6;
	bra.uni 	$L__BB0_4;
$L__BB0_15:
	setp.ge.u32 	%p3, %r1, %r32;
	@%p3 bra 	$L__BB0_18;
	mul.lo.s32 	%r28, %r61, %r32;
	mov.u32 	%r73, %r1;
$L__BB0_17:
	add.s32 	%r43, %r73, %r28;
	mul.wide.u32 	%rd6, %r43, 4;
	add.s64 	%rd7, %rd1, %rd6;
	mov.b16 	%rs1, 0;
	st.global.u8 	[%rd7+3], %rs1;
	add.s32 	%r73, %r73, %r3;
	setp.lt.u32 	%p4, %r73, %r32;
	@%p4 bra 	$L__BB0_17;
$L__BB0_18:
	add.s32 	%r61, %r61, %r4;
	setp.lt.u32 	%p5, %r61, %r33;
	@%p5 bra 	$L__BB0_15;
$L__BB0_19:
	ret;

}


// ===== COMPILED SASS (sm_100) =====

	.target	sm_100

	.elftype	@"ET_EXEC"


//--------------------- .note.nv.tkinfo           --------------------------
	.section	.note.nv.tkinfo,"",@"SHT_NOTE"
	.sectionflags	@"SHF_NOTE_NV_TKINFO"
	.tkinfo
        /*0018*/ 	.word	0x00000002
        /*0030*/ 	.string	""
        /*0030*/ 	.string	"ptxas"
        /*0030*/ 	.string	"Cuda compilation tools, release 13.0, V13.0.88"
        /*0030*/ 	.string	"Build cuda_13.0.r13.0/compiler.36424714_0"
        /*0030*/ 	.string	"-arch sm_100 -m 64 "



//--------------------- .note.nv.cuinfo           --------------------------
	.section	.note.nv.cuinfo,"",@"SHT_NOTE"
	.sectionflags	@"SHF_NOTE_NV_CUINFO"
        /*0018*/ 	.short	0x0002
        /*001a*/ 	.short	0x0064
        /*001c*/ 	.short	0x0082
	.zero		2


//--------------------- .nv.info                  --------------------------
	.section	.nv.info,"",@"SHT_CUDA_INFO"
	.align	4


	//----- nvinfo : EIATTR_REGCOUNT
	.align		4
        /*0000*/ 	.byte	0x04, 0x2f
        /*0002*/ 	.short	(.L_2 - .L_1)
	.align		4
.L_1:
        /*0004*/ 	.word	index@(_Z6KernelP6uchar4jji)
        /*0008*/ 	.word	0x0000001d


	//----- nvinfo : EIATTR_FRAME_SIZE
	.align		4
.L_2:
        /*000c*/ 	.byte	0x04, 0x11
        /*000e*/ 	.short	(.L_4 - .L_3)
	.align		4
.L_3:
        /*0010*/ 	.word	index@(_Z6KernelP6uchar4jji)
        /*0014*/ 	.word	0x00000000


	//----- nvinfo : EIATTR_MIN_STACK_SIZE
	.align		4
.L_4:
        /*0018*/ 	.byte	0x04, 0x12
        /*001a*/ 	.short	(.L_6 - .L_5)
	.align		4
.L_5:
        /*001c*/ 	.word	index@(_Z6KernelP6uchar4jji)
        /*0020*/ 	.word	0x00000000
.L_6:


//--------------------- .nv.compat                --------------------------
	.section	.nv.compat,"",@"SHT_CUDA_COMPAT_INFO"
	.align	4
        /*0000*/ 	.byte	0x02, 0x09, 0x00, 0x00, 0x02, 0x02, 0x01, 0x00, 0x02, 0x05, 0x05, 0x00, 0x03, 0x07, 0x01, 0x01
        /*0010*/ 	.byte	0x02, 0x03, 0x00, 0x00, 0x02, 0x06, 0x01, 0x00, 0x04, 0x0b, 0x08, 0x00, 0x01, 0x00, 0x00, 0x00
        /*0020*/ 	.byte	0x00, 0x00, 0x00, 0x00


//--------------------- .nv.info._Z6KernelP6uchar4jji --------------------------
	.section	.nv.info._Z6KernelP6uchar4jji,"",@"SHT_CUDA_INFO"
	.sectionflags	@""
	.align	4


	//----- nvinfo : EIATTR_CUDA_API_VERSION
	.align		4
        /*0000*/ 	.byte	0x04, 0x37
        /*0002*/ 	.short	(.L_8 - .L_7)
.L_7:
        /*0004*/ 	.word	0x00000082


	//----- nvinfo : EIATTR_KPARAM_INFO
	.align		4
.L_8:
        /*0008*/ 	.byte	0x04, 0x17
        /*000a*/ 	.short	(.L_10 - .L_9)
.L_9:
        /*000c*/ 	.word	0x00000000
        /*0010*/ 	.short	0x0003
        /*0012*/ 	.short	0x0010
        /*0014*/ 	.byte	0x00, 0xf0, 0x11, 0x00


	//----- nvinfo : EIATTR_KPARAM_INFO
	.align		4
.L_10:
        /*0018*/ 	.byte	0x04, 0x17
        /*001a*/ 	.short	(.L_12 - .L_11)
.L_11:
        /*001c*/ 	.word	0x00000000
        /*0020*/ 	.short	0x0002
        /*0022*/ 	.short	0x000c
        /*0024*/ 	.byte	0x00, 0xf0, 0x11, 0x00


	//----- nvinfo : EIATTR_KPARAM_INFO
	.align		4
.L_12:
        /*0028*/ 	.byte	0x04, 0x17
        /*002a*/ 	.short	(.L_14 - .L_13)
.L_13:
        /*002c*/ 	.word	0x00000000
        /*0030*/ 	.short	0x0001
        /*0032*/ 	.short	0x0008
        /*0034*/ 	.byte	0x00, 0xf0, 0x11, 0x00


	//----- nvinfo : EIATTR_KPARAM_INFO
	.align		4
.L_14:
        /*0038*/ 	.byte	0x04, 0x17
        /*003a*/ 	.short	(.L_16 - .L_15)
.L_15:
        /*003c*/ 	.word	0x00000000
        /*0040*/ 	.short	0x0000
        /*0042*/ 	.short	0x0000
        /*0044*/ 	.byte	0x00, 0xf5, 0x21, 0x00


	//----- nvinfo : EIATTR_SPARSE_MMA_MASK
	.align		4
.L_16:
        /*0048*/ 	.byte	0x03, 0x50
        /*004a*/ 	.short	0x0000


	//----- nvinfo : EIATTR_MAXREG_COUNT
	.align		4
        /*004c*/ 	.byte	0x03, 0x1b
        /*004e*/ 	.short	0x00ff


	//----- nvinfo : EIATTR_MERCURY_ISA_VERSION
	.align		4
        /*0050*/ 	.byte	0x03, 0x5f
        /*0052*/ 	.short	0x0101


	//----- nvinfo : EIATTR_UNUSED_LOAD_BYTE_OFFSET
	.align		4
        /*0054*/ 	.byte	0x04, 0x44
        /*0056*/ 	.short	(.L_18 - .L_17)


	//   ....[0]....
.L_17:
        /*0058*/ 	.word	0x00000320
        /*005c*/ 	.word	0x00000007


	//----- nvinfo : EIATTR_VRC_CTA_INIT_COUNT
	.align		4
.L_18:
        /*0060*/ 	.byte	0x02, 0x4a
	.zero		1
	.zero		1


	//----- nvinfo : EIATTR_EXIT_INSTR_OFFSETS
	.align		4
        /*0064*/ 	.byte	0x04, 0x1c
        /*0066*/ 	.short	(.L_20 - .L_19)


	//   ....[0]....
.L_19:
        /*0068*/ 	.word	0x000000f0


	//   ....[1]....
        /*006c*/ 	.word	0x00000250


	//   ....[2]....
        /*0070*/ 	.word	0x00000af0


	//----- nvinfo : EIATTR_CRS_STACK_SIZE
	.align		4
.L_20:
        /*0074*/ 	.byte	0x04, 0x1e
        /*0076*/ 	.short	(.L_22 - .L_21)
.L_21:
        /*0078*/ 	.word	0x00000000


	//----- nvinfo : EIATTR_CBANK_PARAM_SIZE
	.align		4
.L_22:
        /*007c*/ 	.byte	0x03, 0x19
        /*007e*/ 	.short	0x0014


	//----- nvinfo : EIATTR_PARAM_CBANK
	.align		4
        /*0080*/ 	.byte	0x04, 0x0a
        /*0082*/ 	.short	(.L_24 - .L_23)
	.align		4
.L_23:
        /*0084*/ 	.word	index@(.nv.constant0._Z6KernelP6uchar4jji)
        /*0088*/ 	.short	0x0380
        /*008a*/ 	.short	0x0014


	//----- nvinfo : EIATTR_SW_WAR
	.align		4
.L_24:
        /*008c*/ 	.byte	0x04, 0x36
        /*008e*/ 	.short	(.L_26 - .L_25)
.L_25:
        /*0090*/ 	.word	0x00000008
.L_26:


//--------------------- .nv.callgraph             --------------------------
	.section	.nv.callgraph,"",@"SHT_CUDA_CALLGRAPH"
	.align	4
	.sectionentsize	8
	.align		4
        /*0000*/ 	.word	0x00000000
	.align		4
        /*0004*/ 	.word	0xffffffff
	.align		4
        /*0008*/ 	.word	0x00000000
	.align		4
        /*000c*/ 	.word	0xfffffffe
	.align		4
        /*0010*/ 	.word	0x00000000
	.align		4
        /*0014*/ 	.word	0xfffffffd
	.align		4
        /*0018*/ 	.word	0x00000000
	.align		4
        /*001c*/ 	.word	0xfffffffc


//--------------------- .nv.constant3             --------------------------
	.section	.nv.constant3,"a",@progbits
	.align	8
.nv.constant3:
	.type		_classAvgs,@object
	.size		_classAvgs,(.L_0 - _classAvgs)
_classAvgs:
	.zero		768
.L_0:


//--------------------- .text._Z6KernelP6uchar4jji --------------------------
	.section	.text._Z6KernelP6uchar4jji,"ax",@progbits
	.align	128
        .global         _Z6KernelP6uchar4jji
        .type           _Z6KernelP6uchar4jji,@function
        .size           _Z6KernelP6uchar4jji,(.L_x_14 - _Z6KernelP6uchar4jji)
        .other          _Z6KernelP6uchar4jji,@"STO_CUDA_ENTRY STV_DEFAULT"
_Z6KernelP6uchar4jji:
.text._Z6KernelP6uchar4jji:
[----:B------:R-:W-:Y:S01]  /*0000*/  LDC R1, c[0x0][0x37c] ;  /* 0x0000df00ff017b82 */ /* 0x000fe20000000800 */
[----:B------:R-:W0:Y:S01]  /*0010*/  S2R R2, SR_CTAID.Y ;  /* 0x0000000000027919 */ /* 0x000e220000002600 */
[----:B------:R-:W1:Y:S01]  /*0020*/  LDCU UR7, c[0x0][0x360] ;  /* 0x00006c00ff0777ac */ /* 0x000e620008000800 */
[----:B------:R-:W0:Y:S01]  /*0030*/  S2R R5, SR_TID.Y ;  /* 0x0000000000057919 */ /* 0x000e220000002200 */
[----:B------:R-:W0:Y:S01]  /*0040*/  LDCU UR5, c[0x0][0x364] ;  /* 0x00006c80ff0577ac */ /* 0x000e220008000800 */
[----:B------:R-:W2:Y:S01]  /*0050*/  S2R R0, SR_CTAID.X ;  /* 0x0000000000007919 */ /* 0x000ea20000002500 */
[----:B------:R-:W3:Y:S01]  /*0060*/  LDCU UR8, c[0x0][0x38c] ;  /* 0x00007180ff0877ac */ /* 0x000ee20008000800 */
[----:B------:R-:W2:Y:S01]  /*0070*/  S2R R3, SR_TID.X ;  /* 0x0000000000037919 */ /* 0x000ea20000002100 */
[----:B------:R-:W1:Y:S01]  /*0080*/  LDCU UR4, c[0x0][0x370] ;  /* 0x00006e00ff0477ac */ /* 0x000e620008000800 */
[----:B------:R-:W4:Y:S01]  /*0090*/  LDCU UR6, c[0x0][0x374] ;  /* 0x00006e80ff0677ac */ /* 0x000f220008000800 */
[----:B-1----:R-:W-:Y:S01]  /*00a0*/  UIMAD UR4, UR7, UR4, URZ ;  /* 0x00000004070472a4 */ /* 0x002fe2000f8e02ff */
[----:B0-----:R-:W-:Y:S01]  /*00b0*/  IMAD R2, R2, UR5, R5 ;  /* 0x0000000502027c24 */ /* 0x001fe2000f8e0205 */
[----:B----4-:R-:W-:-:S04]  /*00c0*/  UIMAD UR5, UR5, UR6, URZ ;  /* 0x00000006050572a4 */ /* 0x010fc8000f8e02ff */
[----:B---3--:R-:W-:Y:S01]  /*00d0*/  ISETP.GE.U32.AND P0, PT, R2, UR8, PT ;  /* 0x0000000802007c0c */ /* 0x008fe2000bf06070 */
[----:B--2---:R-:W-:-:S12]  /*00e0*/  IMAD R0, R0, UR7, R3 ;  /* 0x0000000700007c24 */ /* 0x004fd8000f8e0203 */
[----:B------:R-:W-:Y:S05]  /*00f0*/  @P0 EXIT ;  /* 0x000000000000094d */ /* 0x000fea0003800000 */
[----:B------:R-:W0:Y:S01]  /*0100*/  LDCU UR6, c[0x0][0x390] ;  /* 0x00007200ff0677ac */ /* 0x000e220008000800 */
[----:B------:R-:W1:Y:S01]  /*0110*/  LDCU.64 UR8, c[0x0][0x358] ;  /* 0x00006b00ff0877ac */ /* 0x000e620008000a00 */
[----:B0-----:R-:W-:-:S09]  /*0120*/  UISETP.GT.AND UP0, UPT, UR6, URZ, UPT ;  /* 0x000000ff0600728c */ /* 0x001fd2000bf04270 */
[----:B-1----:R-:W-:Y:S05]  /*0130*/  BRA.U UP0, `(.L_x_0) ;  /* 0x0000000100487547 */ /* 0x002fea000b800000 */
.L_x_4:
[----:B------:R-:W0:Y:S01]  /*0140*/  LDC R8, c[0x0][0x388] ;  /* 0x0000e200ff087b82 */ /* 0x000e220000000800 */
[----:B------:R-:W-:Y:S01]  /*0150*/  BSSY.RECONVERGENT B0, `(.L_x_1) ;  /* 0x000000b000007945 */ /* 0x000fe20003800200 */
[----:B0-----:R-:W-:-:S13]  /*0160*/  ISETP.GE.U32.AND P0, PT, R0, R8, PT ;  /* 0x000000080000720c */ /* 0x001fda0003f06070 */
[----:B------:R-:W-:Y:S05]  /*0170*/  @P0 BRA `(.L_x_2) ;  /* 0x0000000000200947 */ /* 0x000fea0003800000 */
[----:B------:R-:W0:Y:S01]  /*0180*/  LDC.64 R6, c[0x0][0x380] ;  /* 0x0000e000ff067b82 */ /* 0x000e220000000a00 */
[----:B------:R-:W-:-:S07]  /*0190*/  IMAD.MOV.U32 R3, RZ, RZ, R0 ;  /* 0x000000ffff037224 */ /* 0x000fce00078e0000 */
.L_x_3:
[----:B------:R-:W-:Y:S02]  /*01a0*/  IMAD R5, R2, R8, R3 ;  /* 0x0000000802057224 */ /* 0x000fe400078e0203 */
[----:B------:R-:W-:Y:S02]  /*01b0*/  VIADD R3, R3, UR4 ;  /* 0x0000000403037c36 */ /* 0x000fe40008000000 */
[----:B0-----:R-:W-:-:S03]  /*01c0*/  IMAD.WIDE.U32 R4, R5, 0x4, R6 ;  /* 0x0000000405047825 */ /* 0x001fc600078e0006 */
[----:B------:R-:W-:Y:S02]  /*01d0*/  ISETP.GE.U32.AND P0, PT, R3, R8, PT ;  /* 0x000000080300720c */ /* 0x000fe40003f06070 */
[----:B------:R1:W-:Y:S11]  /*01e0*/  STG.E.U8 desc[UR8][R4.64+0x3], RZ ;  /* 0x000003ff04007986 */ /* 0x0003f6000c101108 */
[----:B-1----:R-:W-:Y:S05]  /*01f0*/  @!P0 BRA `(.L_x_3) ;  /* 0xfffffffc00e88947 */ /* 0x002fea000383ffff */
.L_x_2:
[----:B------:R-:W-:Y:S05]  /*0200*/  BSYNC.RECONVERGENT B0 ;  /* 0x0000000000007941 */ /* 0x000fea0003800200 */
.L_x_1:
[----:B------:R-:W0:Y:S01]  /*0210*/  LDCU UR6, c[0x0][0x38c] ;  /* 0x00007180ff0677ac */ /* 0x000e220008000800 */
[----:B------:R-:W-:-:S05]  /*0220*/  VIADD R2, R2, UR5 ;  /* 0x0000000502027c36 */ /* 0x000fca0008000000 */
[----:B0-----:R-:W-:-:S13]  /*0230*/  ISETP.GE.U32.AND P0, PT, R2, UR6, PT ;  /* 0x0000000602007c0c */ /* 0x001fda000bf06070 */
[----:B------:R-:W-:Y:S05]  /*0240*/  @!P0 BRA `(.L_x_4) ;  /* 0xfffffffc00bc8947 */ /* 0x000fea000383ffff */
[----:B------:R-:W-:Y:S05]  /*0250*/  EXIT ;  /* 0x000000000000794d */ /* 0x000fea0003800000 */
.L_x_0:
[----:B------:R-:W-:Y:S02]  /*0260*/  ULOP3.LUT UR7, UR6, 0x3, URZ, 0xc0, !UPT ;  /* 0x0000000306077892 */ /* 0x000fe4000f8ec0ff */
[----:B------:R-:W-:-:S12]  /*0270*/  ULOP3.LUT UR6, UR6, 0x7ffffffc, URZ, 0xc0, !UPT ;  /* 0x7ffffffc06067892 */ /* 0x000fd8000f8ec0ff */
.L_x_12:
[----:B0-----:R-:W0:Y:S01]  /*0280*/  LDCU UR10, c[0x0][0x388] ;  /* 0x00007100ff0a77ac */ /* 0x001e220008000800 */
[----:B------:R-:W-:Y:S01]  /*0290*/  BSSY.RECONVERGENT B0, `(.L_x_5) ;  /* 0x0000081000007945 */ /* 0x000fe20003800200 */
[----:B0-----:R-:W-:-:S13]  /*02a0*/  ISETP.GE.U32.AND P0, PT, R0, UR10, PT ;  /* 0x0000000a00007c0c */ /* 0x001fda000bf06070 */
[----:B-123--:R-:W-:Y:S05]  /*02b0*/  @P0 BRA `(.L_x_6) ;  /* 0x0000000400f80947 */ /* 0x00efea0003800000 */
[----:B------:R-:W-:-:S07]  /*02c0*/  IMAD.MOV.U32 R3, RZ, RZ, R0 ;  /* 0x000000ffff037224 */ /* 0x000fce00078e0000 */
.L_x_11:
[----:B01----:R-:W0:Y:S01]  /*02d0*/  LDC.64 R6, c[0x0][0x380] ;  /* 0x0000e000ff067b82 */ /* 0x003e220000000a00 */
[----:B------:R-:W1:Y:S07]  /*02e0*/  LDCU UR10, c[0x0][0x388] ;  /* 0x00007100ff0a77ac */ /* 0x000e6e0008000800 */
[----:B--2---:R-:W2:Y:S01]  /*02f0*/  LDC R4, c[0x0][0x390] ;  /* 0x0000e400ff047b82 */ /* 0x004ea20000000800 */
[----:B-1----:R-:W-:-:S04]  /*0300*/  IMAD R5, R2, UR10, R3 ;  /* 0x0000000a02057c24 */ /* 0x002fc8000f8e0203 */
[----:B0-----:R-:W-:-:S05]  /*0310*/  IMAD.WIDE.U32 R6, R5, 0x4, R6 ;  /* 0x0000000405067825 */ /* 0x001fca00078e0006 */
[----:B---3--:R-:W3:Y:S01]  /*0320*/  LDG.E R5, desc[UR8][R6.64] ;  /* 0x0000000806057981 */ /* 0x008ee2000c1e1900 */
[----:B------:R-:W-:Y:S01]  /*0330*/  VIADD R3, R3, UR4 ;  /* 0x0000000403037c36 */ /* 0x000fe20008000000 */
[----:B------:R-:W-:Y:S02]  /*0340*/  CS2R R24, SRZ ;  /* 0x0000000000187805 */ /* 0x000fe4000001ff00 */
[----:B--2---:R-:W-:Y:S01]  /*0350*/  ISETP.GE.U32.AND P1, PT, R4, 0x4, PT ;  /* 0x000000040400780c */ /* 0x004fe20003f26070 */
[----:B------:R-:W-:Y:S01]  /*0360*/  IMAD.MOV.U32 R16, RZ, RZ, -0x3f602000 ;  /* 0xc09fe000ff107424 */ /* 0x000fe200078e00ff */
[----:B------:R-:W-:Y:S01]  /*0370*/  ISETP.GE.U32.AND P0, PT, R3, UR10, PT ;  /* 0x0000000a03007c0c */ /* 0x000fe2000bf06070 */
[----:B------:R-:W-:Y:S01]  /*0380*/  IMAD.MOV.U32 R17, RZ, RZ, 0x426f613e ;  /* 0x426f613eff117424 */ /* 0x000fe200078e00ff */
[----:B---3--:R0:W1:Y:S08]  /*0390*/  I2F.F64.U8 R8, R5 ;  /* 0x0000000500087312 */ /* 0x0080700000001800 */
[----:B------:R0:W2:Y:S08]  /*03a0*/  I2F.F64.U8 R10, R5.B1 ;  /* 0x10000005000a7312 */ /* 0x0000b00000001800 */
[----:B------:R0:W3:Y:S01]  /*03b0*/  I2F.F64.U8 R12, R5.B2 ;  /* 0x20000005000c7312 */ /* 0x0000e20000001800 */
[----:B-1----:R-:W-:Y:S05]  /*03c0*/  @!P1 BRA `(.L_x_7) ;  /* 0x0000000000f49947 */ /* 0x002fea0003800000 */
[----:B------:R-:W-:Y:S01]  /*03d0*/  CS2R R24, SRZ ;  /* 0x0000000000187805 */ /* 0x000fe2000001ff00 */
[----:B0-----:R-:W-:Y:S02]  /*03e0*/  IMAD.MOV.U32 R5, RZ, RZ, 0x30 ;  /* 0x00000030ff057424 */ /* 0x001fe400078e00ff */
[----:B------:R-:W-:Y:S02]  /*03f0*/  IMAD.MOV.U32 R16, RZ, RZ, -0x3f602000 ;  /* 0xc09fe000ff107424 */ /* 0x000fe400078e00ff */
[----:B------:R-:W-:-:S07]  /*0400*/  IMAD.MOV.U32 R17, RZ, RZ, 0x426f613e ;  /* 0x426f613eff117424 */ /* 0x000fce00078e00ff */
.L_x_8:
[----:B------:R-:W2:Y:S08]  /*0410*/  LDC.64 R18, c[0x3][R5+-0x28] ;  /* 0x00fff60005127b82 */ /* 0x000eb00000000a00 */
[----:B------:R-:W0:Y:S08]  /*0420*/  LDC.64 R14, c[0x3][R5+-0x30] ;  /* 0x00fff400050e7b82 */ /* 0x000e300000000a00 */
[----:B------:R-:W1:Y:S08]  /*0430*/  LDC.64 R22, c[0x3][R5+-0x10] ;  /* 0x00fffc0005167b82 */ /* 0x000e700000000a00 */
[----:B------:R-:W4:Y:S01]  /*0440*/  LDC.64 R20, c[0x3][R5+-0x18] ;  /* 0x00fffa0005147b82 */ /* 0x000f220000000a00 */
[----:B--2---:R-:W-:-:S02]  /*0450*/  DADD R18, R10, -R18 ;  /* 0x000000000a127229 */ /* 0x004fc40000000812 */
[----:B0-----:R-:W-:-:S06]  /*0460*/  DADD R14, R8, -R14 ;  /* 0x00000000080e7229 */ /* 0x001fcc000000080e */
[----:B------:R-:W-:Y:S02]  /*0470*/  DMUL R18, R18, R18 ;  /* 0x0000001212127228 */ /* 0x000fe40000000000 */
[----:B-1----:R-:W-:-:S06]  /*0480*/  DADD R22, R10, -R22 ;  /* 0x000000000a167229 */ /* 0x002fcc0000000816 */
[----:B------:R-:W-:Y:S01]  /*0490*/  DFMA R18, R14, R14, R18 ;  /* 0x0000000e0e12722b */ /* 0x000fe20000000012 */
[----:B------:R-:W3:Y:S01]  /*04a0*/  LDC.64 R14, c[0x3][R5+-0x20] ;  /* 0x00fff800050e7b82 */ /* 0x000ee20000000a00 */
[----:B----4-:R-:W-:Y:S02]  /*04b0*/  DADD R20, R8, -R20 ;  /* 0x0000000008147229 */ /* 0x010fe40000000814 */
[----:B------:R-:W-:-:S08]  /*04c0*/  DMUL R22, R22, R22 ;  /* 0x0000001616167228 */ /* 0x000fd00000000000 */
[----:B------:R-:W-:Y:S01]  /*04d0*/  DFMA R22, R20, R20, R22 ;  /* 0x000000141416722b */ /* 0x000fe20000000016 */
[----:B------:R-:W0:Y:S01]  /*04e0*/  LDC.64 R20, c[0x3][R5+-0x8] ;  /* 0x00fffe0005147b82 */ /* 0x000e220000000a00 */
[----:B---3--:R-:W-:-:S08]  /*04f0*/  DADD R14, R12, -R14 ;  /* 0x000000000c0e7229 */ /* 0x008fd0000000080e */
[----:B------:R-:W-:Y:S01]  /*0500*/  DFMA R14, R14, R14, R18 ;  /* 0x0000000e0e0e722b */ /* 0x000fe20000000012 */
[----:B------:R-:W1:Y:S01]  /*0510*/  LDC.64 R18, c[0x3][R5+0x8] ;  /* 0x00c0020005127b82 */ /* 0x000e620000000a00 */
[----:B0-----:R-:W-:-:S06]  /*0520*/  DADD R20, R12, -R20 ;  /* 0x000000000c147229 */ /* 0x001fcc0000000814 */
[----:B------:R-:W-:Y:S02]  /*0530*/  DSETP.GEU.AND P2, PT, R14, R16, PT ;  /* 0x000000100e00722a */ /* 0x000fe40003f4e000 */
[----:B------:R-:W-:-:S04]  /*0540*/  DFMA R20, R20, R20, R22 ;  /* 0x000000141414722b */ /* 0x000fc80000000016 */
[----:B------:R-:W-:Y:S01]  /*0550*/  FSEL R14, R14, R16, !P2 ;  /* 0x000000100e0e7208 */ /* 0x000fe20005000000 */
[----:B------:R-:W0:Y:S01]  /*0560*/  LDC.64 R22, c[0x3][R5] ;  /* 0x00c0000005167b82 */ /* 0x000e220000000a00 */
[----:B------:R-:W-:Y:S02]  /*0570*/  FSEL R15, R15, R17, !P2 ;  /* 0x000000110f0f7208 */ /* 0x000fe40005000000 */
[----:B------:R-:W-:-:S04]  /*0580*/  SEL R25, R24, R25, !P2 ;  /* 0x0000001918197207 */ /* 0x000fc80005000000 */
[----:B------:R-:W-:Y:S01]  /*0590*/  DSETP.GEU.AND P3, PT, R20, R14, PT ;  /* 0x0000000e1400722a */ /* 0x000fe20003f6e000 */
[----:B------:R-:W2:Y:S01]  /*05a0*/  LDC.64 R16, c[0x3][R5+0x10] ;  /* 0x00c0040005107b82 */ /* 0x000ea20000000a00 */
[----:B-1----:R-:W-:-:S04]  /*05b0*/  DADD R18, R10, -R18 ;  /* 0x000000000a127229 */ /* 0x002fc80000000812 */
[----:B------:R-:W-:Y:S02]  /*05c0*/  FSEL R14, R20, R14, !P3 ;  /* 0x0000000e140e7208 */ /* 0x000fe40005800000 */
[----:B------:R-:W-:Y:S02]  /*05d0*/  FSEL R15, R21, R15, !P3 ;  /* 0x0000000f150f7208 */ /* 0x000fe40005800000 */
[----:B------:R-:W-:Y:S01]  /*05e0*/  DMUL R18, R18, R18 ;  /* 0x0000001212127228 */ /* 0x000fe20000000000 */
[----:B------:R-:W1:Y:S03]  /*05f0*/  LDC.64 R20, c[0x3][R5+0x20] ;  /* 0x00c0080005147b82 */ /* 0x000e660000000a00 */
[----:B------:R-:W-:Y:S01]  /*0600*/  @!P3 VIADD R25, R24, 0x1 ;  /* 0x000000011819b836 */ /* 0x000fe20000000000 */
[----:B0-----:R-:W-:-:S08]  /*0610*/  DADD R22, R8, -R22 ;  /* 0x0000000008167229 */ /* 0x001fd00000000816 */
[----:B------:R-:W-:Y:S02]  /*0620*/  DFMA R18, R22, R22, R18 ;  /* 0x000000161612722b */ /* 0x000fe40000000012 */
[----:B--2---:R-:W-:Y:S01]  /*0630*/  DADD R16, R12, -R16 ;  /* 0x000000000c107229 */ /* 0x004fe20000000810 */
[----:B------:R0:W2:Y:S07]  /*0640*/  LDC.64 R22, c[0x3][R5+0x18] ;  /* 0x00c0060005167b82 */ /* 0x0000ae0000000a00 */
[----:B------:R-:W-:Y:S01]  /*0650*/  DFMA R16, R16, R16, R18 ;  /* 0x000000101010722b */ /* 0x000fe20000000012 */
[----:B------:R0:W3:Y:S01]  /*0660*/  LDC.64 R18, c[0x3][R5+0x28] ;  /* 0x00c00a0005127b82 */ /* 0x0000e20000000a00 */
[----:B-1----:R-:W-:-:S06]  /*0670*/  DADD R20, R10, -R20 ;  /* 0x000000000a147229 */ /* 0x002fcc0000000814 */
[----:B------:R-:W-:Y:S01]  /*0680*/  DSETP.GEU.AND P4, PT, R16, R14, PT ;  /* 0x0000000e1000722a */ /* 0x000fe20003f8e000 */
[----:B0-----:R-:W-:Y:S01]  /*0690*/  VIADD R5, R5, 0x60 ;  /* 0x0000006005057836 */ /* 0x001fe20000000000 */
[----:B------:R-:W-:-:S04]  /*06a0*/  DMUL R20, R20, R20 ;  /* 0x0000001414147228 */ /* 0x000fc80000000000 */
[----:B------:R-:W-:Y:S02]  /*06b0*/  FSEL R14, R16, R14, !P4 ;  /* 0x0000000e100e7208 */ /* 0x000fe40006000000 */
[----:B------:R-:W-:Y:S01]  /*06c0*/  FSEL R15, R17, R15, !P4 ;  /* 0x0000000f110f7208 */ /* 0x000fe20006000000 */
[----:B--2---:R-:W-:-:S05]  /*06d0*/  DADD R22, R8, -R22 ;  /* 0x0000000008167229 */ /* 0x004fca0000000816 */
[----:B------:R-:W-:-:S03]  /*06e0*/  @!P4 VIADD R25, R24, 0x2 ;  /* 0x000000021819c836 */ /* 0x000fc60000000000 */
[----:B------:R-:W-:Y:S02]  /*06f0*/  DFMA R20, R22, R22, R20 ;  /* 0x000000161614722b */ /* 0x000fe40000000014 */
[----:B---3--:R-:W-:-:S08]  /*0700*/  DADD R18, R12, -R18 ;  /* 0x000000000c127229 */ /* 0x008fd00000000812 */
[----:B------:R-:W-:-:S08]  /*0710*/  DFMA R20, R18, R18, R20 ;  /* 0x000000121214722b */ /* 0x000fd00000000014 */
[----:B------:R-:W-:-:S06]  /*0720*/  DSETP.GEU.AND P1, PT, R20, R14, PT ;  /* 0x0000000e1400722a */ /* 0x000fcc0003f2e000 */
[----:B------:R-:W-:Y:S02]  /*0730*/  FSEL R16, R20, R14, !P1 ;  /* 0x0000000e14107208 */ /* 0x000fe40004800000 */
[----:B------:R-:W-:-:S06]  /*0740*/  FSEL R17, R21, R15, !P1 ;  /* 0x0000000f15117208 */ /* 0x000fcc0004800000 */
[C---:B------:R-:W-:Y:S02]  /*0750*/  @!P1 VIADD R25, R24.reuse, 0x3 ;  /* 0x0000000318199836 */ /* 0x040fe40000000000 */
[----:B------:R-:W-:-:S05]  /*0760*/  VIADD R24, R24, 0x4 ;  /* 0x0000000418187836 */ /* 0x000fca0000000000 */
[----:B------:R-:W-:-:S13]  /*0770*/  ISETP.NE.AND P2, PT, R24, UR6, PT ;  /* 0x0000000618007c0c */ /* 0x000fda000bf45270 */
[----:B------:R-:W-:Y:S05]  /*0780*/  @P2 BRA `(.L_x_8) ;  /* 0xfffffffc00202947 */ /* 0x000fea000383ffff */
[----:B------:R-:W-:-:S07]  /*0790*/  IMAD.U32 R24, RZ, RZ, UR6 ;  /* 0x00000006ff187e24 */ /* 0x000fce000f8e00ff */
.L_x_7:
[----:B------:R-:W-:-:S09]  /*07a0*/  UISETP.NE.AND UP0, UPT, UR7, URZ, UPT ;  /* 0x000000ff0700728c */ /* 0x000fd2000bf05270 */
[----:B------:R-:W-:Y:S05]  /*07b0*/  BRA.U !UP0, `(.L_x_9) ;  /* 0x0000000108b07547 */ /* 0x000fea000b800000 */
[----:B------:R-:W-:Y:S01]  /*07c0*/  UISETP.NE.AND UP0, UPT, UR7, 0x1, UPT ;  /* 0x000000010700788c */ /* 0x000fe2000bf05270 */
[----:B------:R-:W-:-:S08]  /*07d0*/  LOP3.LUT P3, RZ, R4, 0x1, RZ, 0xc0, !PT ;  /* 0x0000000104ff7812 */ /* 0x000fd0000786c0ff */
[----:B------:R-:W-:Y:S05]  /*07e0*/  BRA.U !UP0, `(.L_x_10) ;  /* 0x0000000108707547 */ /* 0x000fea000b800000 */
[----:B------:R-:W-:-:S04]  /*07f0*/  IMAD R26, R24, 0x18, RZ ;  /* 0x00000018181a7824 */ /* 0x000fc800078e02ff */
[----:B------:R-:W2:Y:S08]  /*0800*/  LDC.64 R20, c[0x3][R26+0x8] ;  /* 0x00c002001a147b82 */ /* 0x000eb00000000a00 */
[----:B0-----:R-:W0:Y:S08]  /*0810*/  LDC.64 R4, c[0x3][R26] ;  /* 0x00c000001a047b82 */ /* 0x001e300000000a00 */
[----:B------:R-:W1:Y:S01]  /*0820*/  LDC.64 R22, c[0x3][R26+0x20] ;  /* 0x00c008001a167b82 */ /* 0x000e620000000a00 */
[----:B--2---:R-:W-:-:S07]  /*0830*/  DADD R20, R10, -R20 ;  /* 0x000000000a147229 */ /* 0x004fce0000000814 */
[----:B------:R-:W3:Y:S01]  /*0840*/  LDC.64 R18, c[0x3][R26+0x10] ;  /* 0x00c004001a127b82 */ /* 0x000ee20000000a00 */
[----:B0-----:R-:W-:-:S07]  /*0850*/  DADD R4, R8, -R4 ;  /* 0x0000000008047229 */ /* 0x001fce0000000804 */
[----:B------:R-:W0:Y:S01]  /*0860*/  LDC.64 R14, c[0x3][R26+0x18] ;  /* 0x00c006001a0e7b82 */ /* 0x000e220000000a00 */
[----:B------:R-:W-:Y:S02]  /*0870*/  DMUL R20, R20, R20 ;  /* 0x0000001414147228 */ /* 0x000fe40000000000 */
[----:B-1----:R-:W-:-:S06]  /*0880*/  DADD R22, R10, -R22 ;  /* 0x000000000a167229 */ /* 0x002fcc0000000816 */
[----:B------:R-:W-:Y:S01]  /*0890*/  DFMA R20, R4, R4, R20 ;  /* 0x000000040414722b */ /* 0x000fe20000000014 */
[----:B------:R-:W1:Y:S01]  /*08a0*/  LDC.64 R4, c[0x3][R26+0x28] ;  /* 0x00c00a001a047b82 */ /* 0x000e620000000a00 */
[----:B------:R-:W-:Y:S02]  /*08b0*/  DMUL R22, R22, R22 ;  /* 0x0000001616167228 */ /* 0x000fe40000000000 */
[----:B---3--:R-:W-:Y:S02]  /*08c0*/  DADD R18, R12, -R18 ;  /* 0x000000000c127229 */ /* 0x008fe40000000812 */
[----:B0-----:R-:W-:-:S06]  /*08d0*/  DADD R14, R8, -R14 ;  /* 0x00000000080e7229 */ /* 0x001fcc000000080e */
[----:B------:R-:W-:Y:S02]  /*08e0*/  DFMA R20, R18, R18, R20 ;  /* 0x000000121214722b */ /* 0x000fe40000000014 */
[----:B------:R-:W-:-:S06]  /*08f0*/  DFMA R22, R14, R14, R22 ;  /* 0x0000000e0e16722b */ /* 0x000fcc0000000016 */
[----:B------:R-:W-:Y:S02]  /*0900*/  DSETP.GEU.AND P1, PT, R20, R16, PT ;  /* 0x000000101400722a */ /* 0x000fe40003f2e000 */
[----:B-1----:R-:W-:-:S04]  /*0910*/  DADD R4, R12, -R4 ;  /* 0x000000000c047229 */ /* 0x002fc80000000804 */
[----:B------:R-:W-:-:S04]  /*0920*/  SEL R25, R24, R25, !P1 ;  /* 0x0000001918197207 */ /* 0x000fc80004800000 */
[----:B------:R-:W-:Y:S01]  /*0930*/  DFMA R22, R4, R4, R22 ;  /* 0x000000040416722b */ /* 0x000fe20000000016 */
[----:B------:R-:W-:Y:S02]  /*0940*/  FSEL R4, R20, R16, !P1 ;  /* 0x0000001014047208 */ /* 0x000fe40004800000 */
[----:B------:R-:W-:-:S06]  /*0950*/  FSEL R5, R21, R17, !P1 ;  /* 0x0000001115057208 */ /* 0x000fcc0004800000 */
[----:B------:R-:W-:-:S06]  /*0960*/  DSETP.GEU.AND P2, PT, R22, R4, PT ;  /* 0x000000041600722a */ /* 0x000fcc0003f4e000 */
[----:B------:R-:W-:Y:S02]  /*0970*/  FSEL R16, R22, R4, !P2 ;  /* 0x0000000416107208 */ /* 0x000fe40005000000 */
[----:B------:R-:W-:-:S06]  /*0980*/  FSEL R17, R23, R5, !P2 ;  /* 0x0000000517117208 */ /* 0x000fcc0005000000 */
[C---:B------:R-:W-:Y:S02]  /*0990*/  @!P2 VIADD R25, R24.reuse, 0x1 ;  /* 0x000000011819a836 */ /* 0x040fe40000000000 */
[----:B------:R-:W-:-:S07]  /*09a0*/  VIADD R24, R24, 0x2 ;  /* 0x0000000218187836 */ /* 0x000fce0000000000 */
.L_x_10:
[----:B------:R-:W-:Y:S05]  /*09b0*/  @!P3 BRA `(.L_x_9) ;  /* 0x000000000030b947 */ /* 0x000fea0003800000 */
[----:B------:R-:W-:-:S04]  /*09c0*/  IMAD R20, R24, 0x18, RZ ;  /* 0x0000001818147824 */ /* 0x000fc800078e02ff */
[----:B------:R-:W2:Y:S08]  /*09d0*/  LDC.64 R18, c[0x3][R20+0x8] ;  /* 0x00c0020014127b82 */ /* 0x000eb00000000a00 */
[----:B------:R-:W1:Y:S08]  /*09e0*/  LDC.64 R14, c[0x3][R20] ;  /* 0x00c00000140e7b82 */ /* 0x000e700000000a00 */
[----:B0-----:R-:W3:Y:S01]  /*09f0*/  LDC.64 R4, c[0x3][R20+0x10] ;  /* 0x00c0040014047b82 */ /* 0x001ee20000000a00 */
[----:B--2---:R-:W-:-:S02]  /*0a00*/  DADD R18, R10, -R18 ;  /* 0x000000000a127229 */ /* 0x004fc40000000812 */
[----:B-1----:R-:W-:-:S06]  /*0a10*/  DADD R14, R8, -R14 ;  /* 0x00000000080e7229 */ /* 0x002fcc000000080e */
[----:B------:R-:W-:Y:S02]  /*0a20*/  DMUL R18, R18, R18 ;  /* 0x0000001212127228 */ /* 0x000fe40000000000 */
[----:B---3--:R-:W-:-:S06]  /*0a30*/  DADD R4, R12, -R4 ;  /* 0x000000000c047229 */ /* 0x008fcc0000000804 */
[----:B------:R-:W-:-:S08]  /*0a40*/  DFMA R18, R14, R14, R18 ;  /* 0x0000000e0e12722b */ /* 0x000fd00000000012 */
[----:B------:R-:W-:-:S08]  /*0a50*/  DFMA R18, R4, R4, R18 ;  /* 0x000000040412722b */ /* 0x000fd00000000012 */
[----:B------:R-:W-:-:S06]  /*0a60*/  DSETP.GEU.AND P1, PT, R18, R16, PT ;  /* 0x000000101200722a */ /* 0x000fcc0003f2e000 */
[----:B------:R-:W-:-:S08]  /*0a70*/  SEL R25, R24, R25, !P1 ;  /* 0x0000001918197207 */ /* 0x000fd00004800000 */
.L_x_9:
[----:B------:R1:W-:Y:S01]  /*0a80*/  STG.E.U8 desc[UR8][R6.64+0x3], R25 ;  /* 0x0000031906007986 */ /* 0x0003e2000c101108 */
[----:B------:R-:W-:Y:S05]  /*0a90*/  @!P0 BRA `(.L_x_11) ;  /* 0xfffffff8000c8947 */ /* 0x000fea000383ffff */
.L_x_6:
[----:B------:R-:W-:Y:S05]  /*0aa0*/  BSYNC.RECONVERGENT B0 ;  /* 0x0000000000007941 */ /* 0x000fea0003800200 */
.L_x_5:
[----:B------:R-:W4:Y:S01]  /*0ab0*/  LDCU UR10, c[0x0][0x38c] ;  /* 0x00007180ff0a77ac */ /* 0x000f220008000800 */
[----:B------:R-:W-:-:S05]  /*0ac0*/  VIADD R2, R2, UR5 ;  /* 0x0000000502027c36 */ /* 0x000fca0008000000 */
[----:B----4-:R-:W-:-:S13]  /*0ad0*/  ISETP.GE.U32.AND P0, PT, R2, UR10, PT ;  /* 0x0000000a02007c0c */ /* 0x010fda000bf06070 */
[----:B------:R-:W-:Y:S05]  /*0ae0*/  @!P0 BRA `(.L_x_12) ;  /* 0xfffffff400e48947 */ /* 0x000fea000383ffff */
[----:B------:R-:W-:Y:S05]  /*0af0*/  EXIT ;  /* 0x000000000000794d */ /* 0x000fea0003800000 */
.L_x_13:
[----:B------:R-:W-:-:S00]  /*0b00*/  BRA `(.L_x_13) ;  /* 0xfffffffc00fc7947 */ /* 0x000fc0000383ffff */
[----:B------:R-:W-:-:S00]  /*0b10*/  NOP ;  /* 0x0000000000007918 */ /* 0x000fc00000000000 */
        /* <DEDUP_REMOVED lines=14> */
.L_x_14:


//--------------------- .nv.shared.reserved.0     --------------------------
	.section	.nv.shared.reserved.0,"aw",@nobits
	.weak		__nv_reservedSMEM_offset_0_alias
	.size		__nv_reservedSMEM_offset_0_alias, 0, 64
	.other		__nv_reservedSMEM_offset_0_alias,@"STO_CUDA_RESERVED_SHARED STV_DEFAULT"
__nv_reservedSMEM_offset_0_alias:
	.zero		0
	.zero		64


//--------------------- .nv.constant0._Z6KernelP6uchar4jji --------------------------
	.section	.nv.constant0._Z6KernelP6uchar4jji,"a",@progbits
	.sectionflags	@""
	.align	4
.nv.constant0._Z6KernelP6uchar4jji:
	.zero		916


//--------------------- SYMBOLS --------------------------

	.type		.nv.reservedSmem.offset0,@object
	.size		.nv.reservedSmem.offset0,0x4
